	.headerflags	@"EF_CUDA_TEXMODE_UNIFIED EF_CUDA_64BIT_ADDRESS EF_CUDA_ACCELERATORS EF_CUDA_SM90 EF_CUDA_VIRTUAL_SM(EF_CUDA_SM90)"
	.elftype	@"ET_EXEC"


//--------------------- .nv.info                  --------------------------
	.section	.nv.info,"",@"SHT_CUDA_INFO"
	.align	4


	//----- nvinfo : EIATTR_REGCOUNT
	.align		4
        /*0000*/ 	.byte	0x04, 0x2f
        /*0002*/ 	.short	(.L_2 - .L_1)
	.align		4
.L_1:
        /*0004*/ 	.word	index@(triton_poi_fused_add_tanh_11)
        /*0008*/ 	.word	0x00000028


	//----- nvinfo : EIATTR_MIN_STACK_SIZE
	.align		4
.L_2:
        /*000c*/ 	.byte	0x04, 0x12
        /*000e*/ 	.short	(.L_4 - .L_3)
	.align		4
.L_3:
        /*0010*/ 	.word	index@(triton_poi_fused_add_tanh_11)
        /*0014*/ 	.word	0x00000000


	//----- nvinfo : EIATTR_FRAME_SIZE
	.align		4
.L_4:
        /*0018*/ 	.byte	0x04, 0x11
        /*001a*/ 	.short	(.L_6 - .L_5)
	.align		4
.L_5:
        /*001c*/ 	.word	index@(triton_poi_fused_add_tanh_11)
        /*0020*/ 	.word	0x00000000


	//----- nvinfo : EIATTR_MIN_STACK_SIZE
	.align		4
.L_6:
        /*0024*/ 	.byte	0x04, 0x12
        /*0026*/ 	.short	(.L_8 - .L_7)
	.align		4
.L_7:
        /*0028*/ 	.word	index@(triton_poi_fused_add_tanh_11)
        /*002c*/ 	.word	0x00000000
.L_8:


//--------------------- .nv.info.triton_poi_fused_add_tanh_11 --------------------------
	.section	.nv.info.triton_poi_fused_add_tanh_11,"",@"SHT_CUDA_INFO"
	.sectionflags	@""
	.align	4


	//----- nvinfo : EIATTR_CUDA_API_VERSION
	.align		4
        /*0000*/ 	.byte	0x04, 0x37
        /*0002*/ 	.short	(.L_10 - .L_9)
.L_9:
        /*0004*/ 	.word	0x0000007c


	//----- nvinfo : EIATTR_KPARAM_INFO
	.align		4
.L_10:
        /*0008*/ 	.byte	0x04, 0x17
        /*000a*/ 	.short	(.L_12 - .L_11)
.L_11:
        /*000c*/ 	.word	0x00000000
        /*0010*/ 	.short	0x0004
        /*0012*/ 	.short	0x001c
        /*0014*/ 	.byte	0x00, 0xf0, 0x11, 0x00


	//----- nvinfo : EIATTR_KPARAM_INFO
	.align		4
.L_12:
        /*0018*/ 	.byte	0x04, 0x17
        /*001a*/ 	.short	(.L_14 - .L_13)
.L_13:
        /*001c*/ 	.word	0x00000000
        /*0020*/ 	.short	0x0003
        /*0022*/ 	.short	0x0018
        /*0024*/ 	.byte	0x00, 0xf0, 0x11, 0x00


	//----- nvinfo : EIATTR_KPARAM_INFO
	.align		4
.L_14:
        /*0028*/ 	.byte	0x04, 0x17
        /*002a*/ 	.short	(.L_16 - .L_15)
.L_15:
        /*002c*/ 	.word	0x00000000
        /*0030*/ 	.short	0x0002
        /*0032*/ 	.short	0x0010
        /*0034*/ 	.byte	0x00, 0xf4, 0x21, 0x00


	//----- nvinfo : EIATTR_KPARAM_INFO
	.align		4
.L_16:
        /*0038*/ 	.byte	0x04, 0x17
        /*003a*/ 	.short	(.L_18 - .L_17)
.L_17:
        /*003c*/ 	.word	0x00000000
        /*0040*/ 	.short	0x0001
        /*0042*/ 	.short	0x0008
        /*0044*/ 	.byte	0x00, 0xf4, 0x21, 0x00


	//----- nvinfo : EIATTR_KPARAM_INFO
	.align		4
.L_18:
        /*0048*/ 	.byte	0x04, 0x17
        /*004a*/ 	.short	(.L_20 - .L_19)
.L_19:
        /*004c*/ 	.word	0x00000000
        /*0050*/ 	.short	0x0000
        /*0052*/ 	.short	0x0000
        /*0054*/ 	.byte	0x00, 0xf4, 0x21, 0x00


	//----- nvinfo : EIATTR_SPARSE_MMA_MASK
	.align		4
.L_20:
        /*0058*/ 	.byte	0x03, 0x50
        /*005a*/ 	.short	0x0000


	//----- nvinfo : EIATTR_MAXREG_COUNT
	.align		4
        /*005c*/ 	.byte	0x03, 0x1b
        /*005e*/ 	.short	0x00ff


	//----- nvinfo : EIATTR_EXIT_INSTR_OFFSETS
	.align		4
        /*0060*/ 	.byte	0x04, 0x1c
        /*0062*/ 	.short	(.L_22 - .L_21)


	//   ....[0]....
.L_21:
        /*0064*/ 	.word	0x00001ea0


	//   ....[1]....
        /*0068*/ 	.word	0x00001ef0


	//----- nvinfo : EIATTR_REQNTID
	.align		4
.L_22:
        /*006c*/ 	.byte	0x04, 0x10
        /*006e*/ 	.short	(.L_24 - .L_23)
.L_23:
        /*0070*/ 	.word	0x00000100
        /*0074*/ 	.word	0x00000001
        /*0078*/ 	.word	0x00000001


	//----- nvinfo : EIATTR_CRS_STACK_SIZE
	.align		4
.L_24:
        /*007c*/ 	.byte	0x04, 0x1e
        /*007e*/ 	.short	(.L_26 - .L_25)
.L_25:
        /*0080*/ 	.word	0x00000000


	//----- nvinfo : EIATTR_CBANK_PARAM_SIZE
	.align		4
.L_26:
        /*0084*/ 	.byte	0x03, 0x19
        /*0086*/ 	.short	0x0020


	//----- nvinfo : EIATTR_PARAM_CBANK
	.align		4
        /*0088*/ 	.byte	0x04, 0x0a
        /*008a*/ 	.short	(.L_28 - .L_27)
	.align		4
.L_27:
        /*008c*/ 	.word	index@(.nv.constant0.triton_poi_fused_add_tanh_11)
        /*0090*/ 	.short	0x0210
        /*0092*/ 	.short	0x0020


	//----- nvinfo : EIATTR_SW_WAR
	.align		4
.L_28:
        /*0094*/ 	.byte	0x04, 0x36
        /*0096*/ 	.short	(.L_30 - .L_29)
.L_29:
        /*0098*/ 	.word	0x00000008
.L_30:


//--------------------- .nv.callgraph             --------------------------
	.section	.nv.callgraph,"",@"SHT_CUDA_CALLGRAPH"
	.align	4
	.sectionentsize	8
	.align		4
        /*0000*/ 	.word	0x00000000
	.align		4
        /*0004*/ 	.word	0xffffffff
	.align		4
        /*0008*/ 	.word	0x00000000
	.align		4
        /*000c*/ 	.word	0xfffffffe
	.align		4
        /*0010*/ 	.word	0x00000000
	.align		4
        /*0014*/ 	.word	0xfffffffd
	.align		4
        /*0018*/ 	.word	0x00000000
	.align		4
        /*001c*/ 	.word	0xfffffffc


//--------------------- .nv.constant4             --------------------------
	.section	.nv.constant4,"a",@progbits
	.align	8
	.align		8
.nv.constant4:
        /*0000*/ 	.dword	_$_str


//--------------------- .text.triton_poi_fused_add_tanh_11 --------------------------
	.section	.text.triton_poi_fused_add_tanh_11,"ax",@progbits
	.sectionflags	@"SHF_BARRIERS=1"
	.align	128
        .global         triton_poi_fused_add_tanh_11
        .type           triton_poi_fused_add_tanh_11,@function
        .size           triton_poi_fused_add_tanh_11,(.L_x_46 - triton_poi_fused_add_tanh_11)
        .other          triton_poi_fused_add_tanh_11,@"STO_CUDA_ENTRY STV_DEFAULT"
triton_poi_fused_add_tanh_11:
.text.triton_poi_fused_add_tanh_11:
[----:B------:R-:W0:Y:S01]  /*0000*/  LDC R1, c[0x0][0x28] ;  /* 0x00000a00ff017b82 */ /* 0x000e220000000800 */
[----:B------:R-:W1:Y:S07]  /*0010*/  S2R R5, SR_TID.X ;  /* 0x0000000000057919 */ /* 0x000e6e0000002100 */
[----:B------:R-:W2:Y:S01]  /*0020*/  LDC.64 R20, c[0x0][0x210] ;  /* 0x00008400ff147b82 */ /* 0x000ea20000000a00 */
[----:B------:R-:W-:Y:S02]  /*0030*/  CS2R R28, SRZ ;  /* 0x00000000001c7805 */ /* 0x000fe4000001ff00 */
[----:B------:R-:W-:Y:S01]  /*0040*/  CS2R R30, SRZ ;  /* 0x00000000001e7805 */ /* 0x000fe2000001ff00 */
[----:B------:R-:W3:Y:S01]  /*0050*/  S2R R0, SR_CTAID.Y ;  /* 0x0000000000007919 */ /* 0x000ee20000002600 */
[----:B------:R-:W-:-:S02]  /*0060*/  CS2R R32, SRZ ;  /* 0x0000000000207805 */ /* 0x000fc4000001ff00 */
[----:B------:R-:W-:Y:S01]  /*0070*/  CS2R R34, SRZ ;  /* 0x0000000000227805 */ /* 0x000fe2000001ff00 */
[----:B------:R-:W-:Y:S01]  /*0080*/  ULDC.64 UR6, c[0x0][0x208] ;  /* 0x0000820000067ab9 */ /* 0x000fe20000000a00 */
[----:B------:R-:W4:Y:S01]  /*0090*/  S2R R36, SR_CTAID.X ;  /* 0x0000000000247919 */ /* 0x000f220000002500 */
[----:B------:R-:W5:Y:S01]  /*00a0*/  LDC.64 R2, c[0x0][0x218] ;  /* 0x00008600ff027b82 */ /* 0x000f620000000a00 */
[----:B-1----:R-:W-:Y:S02]  /*00b0*/  SHF.L.U32 R4, R5, 0x2, RZ ;  /* 0x0000000205047819 */ /* 0x002fe400000006ff */
[----:B------:R-:W-:Y:S02]  /*00c0*/  SHF.R.U32.HI R5, RZ, 0x6, R5 ;  /* 0x00000006ff057819 */ /* 0x000fe40000011605 */
[----:B------:R-:W-:Y:S02]  /*00d0*/  LOP3.LUT R7, R4, 0xfc, RZ, 0xc0, !PT ;  /* 0x000000fc04077812 */ /* 0x000fe400078ec0ff */
[----:B---3--:R-:W-:-:S02]  /*00e0*/  SHF.L.U32 R0, R0, 0x4, RZ ;  /* 0x0000000400007819 */ /* 0x008fc400000006ff */
[----:B------:R-:W-:Y:S02]  /*00f0*/  SGXT.U32 R5, R5, 0x2 ;  /* 0x000000020505781a */ /* 0x000fe40000000000 */
[----:B----4-:R-:W-:Y:S02]  /*0100*/  PRMT R4, R7, 0x6540, R36 ;  /* 0x0000654007047816 */ /* 0x010fe40000000024 */
[----:B------:R-:W-:Y:S02]  /*0110*/  LOP3.LUT R5, R0, R5, RZ, 0xfc, !PT ;  /* 0x0000000500057212 */ /* 0x000fe400078efcff */
[----:B------:R-:W-:Y:S02]  /*0120*/  ISETP.GE.AND P1, PT, R4, 0x100, PT ;  /* 0x000001000400780c */ /* 0x000fe40003f26270 */
[----:B------:R-:W-:-:S05]  /*0130*/  LEA R27, R5, R4, 0x8 ;  /* 0x00000004051b7211 */ /* 0x000fca00078e40ff */
[----:B--2---:R-:W-:-:S04]  /*0140*/  IMAD.WIDE R4, R27, 0x4, R20 ;  /* 0x000000041b047825 */ /* 0x004fc800078e0214 */
[----:B0----5:R-:W-:Y:S02]  /*0150*/  IMAD.WIDE R6, R27, 0x4, R2 ;  /* 0x000000041b067825 */ /* 0x021fe400078e0202 */
[----:B------:R0:W2:Y:S04]  /*0160*/  @!P1 LDG.E.EL.128 R28, desc[UR6][R4.64] ;  /* 0x00000006041c9981 */ /* 0x0000a8000c2e1d00 */
[----:B------:R1:W2:Y:S01]  /*0170*/  @!P1 LDG.E.EL.128 R32, desc[UR6][R6.64] ;  /* 0x0000000606209981 */ /* 0x0002a2000c2e1d00 */
[----:B------:R-:W-:Y:S02]  /*0180*/  IADD3 R37, R27, 0x800, RZ ;  /* 0x000008001b257810 */ /* 0x000fe40007ffe0ff */
[----:B------:R-:W-:Y:S02]  /*0190*/  IADD3 R25, R27, 0x400, RZ ;  /* 0x000004001b197810 */ /* 0x000fe40007ffe0ff */
[----:B------:R-:W-:Y:S01]  /*01a0*/  IADD3 R27, R27, 0xc00, RZ ;  /* 0x00000c001b1b7810 */ /* 0x000fe20007ffe0ff */
[----:B------:R-:W-:Y:S01]  /*01b0*/  IMAD.WIDE R18, R37, 0x4, R20 ;  /* 0x0000000425127825 */ /* 0x000fe200078e0214 */
[----:B0-----:R-:W-:-:S02]  /*01c0*/  CS2R R4, SRZ ;  /* 0x0000000000047805 */ /* 0x001fc4000001ff00 */
[----:B------:R-:W-:Y:S02]  /*01d0*/  CS2R R16, SRZ ;  /* 0x0000000000107805 */ /* 0x000fe4000001ff00 */
[----:B-1----:R-:W-:Y:S01]  /*01e0*/  CS2R R6, SRZ ;  /* 0x0000000000067805 */ /* 0x002fe2000001ff00 */
[----:B------:R-:W-:-:S04]  /*01f0*/  IMAD.WIDE R22, R25, 0x4, R20 ;  /* 0x0000000419167825 */ /* 0x000fc800078e0214 */
[----:B------:R-:W-:Y:S01]  /*0200*/  IMAD.WIDE R20, R27, 0x4, R20 ;  /* 0x000000041b147825 */ /* 0x000fe200078e0214 */
[----:B------:R0:W5:Y:S03]  /*0210*/  @!P1 LDG.E.EL.128 R4, desc[UR6][R22.64] ;  /* 0x0000000616049981 */ /* 0x000166000c2e1d00 */
[----:B------:R-:W-:Y:S01]  /*0220*/  IMAD.WIDE R24, R25, 0x4, R2 ;  /* 0x0000000419187825 */ /* 0x000fe200078e0202 */
[----:B0-----:R-:W-:-:S03]  /*0230*/  CS2R R22, SRZ ;  /* 0x0000000000167805 */ /* 0x001fc6000001ff00 */
[----:B--2---:R-:W-:-:S04]  /*0240*/  FADD R32, R32, R28 ;  /* 0x0000001c20207221 */ /* 0x004fc80000000000 */
[----:B------:R-:W-:-:S05]  /*0250*/  FADD.FTZ R10, |R32|, -RZ ;  /* 0x800000ff200a7221 */ /* 0x000fca0000010200 */
[----:B------:R-:W-:-:S13]  /*0260*/  FSETP.GE.AND P2, PT, R10, 0.60000002384185791016, PT ;  /* 0x3f19999a0a00780b */ /* 0x000fda0003f46000 */
[----:B------:R-:W-:Y:S01]  /*0270*/  @P2 FMUL R8, R10, 2.8853900432586669922 ;  /* 0x4038aa3b0a082820 */ /* 0x000fe20000400000 */
[----:B------:R-:W-:Y:S01]  /*0280*/  @!P2 MOV R11, 0x3c80f082 ;  /* 0x3c80f082000ba802 */ /* 0x000fe20000000f00 */
[----:B------:R-:W-:Y:S01]  /*0290*/  @!P2 FMUL R12, R32, R32 ;  /* 0x00000020200ca220 */ /* 0x000fe20000400000 */
[----:B------:R-:W-:Y:S02]  /*02a0*/  @P2 MOV R14, 0x3f800000 ;  /* 0x3f800000000e2802 */ /* 0x000fe40000000f00 */
[----:B------:R-:W-:Y:S01]  /*02b0*/  @P2 FSETP.GE.AND P0, PT, R10, 9.010913848876953125, PT ;  /* 0x41102cb40a00280b */ /* 0x000fe20003f06000 */
[----:B------:R-:W0:Y:S01]  /*02c0*/  @P2 MUFU.EX2 R8, R8 ;  /* 0x0000000800082308 */ /* 0x000e220000000800 */
[----:B------:R-:W-:-:S04]  /*02d0*/  @!P2 FFMA.FTZ R11, R12, R11, -0.052303962409496307373 ;  /* 0xbd563cae0c0ba423 */ /* 0x000fc8000001000b */
[----:B------:R-:W-:Y:S01]  /*02e0*/  @!P2 FFMA.FTZ R13, R12, R11, 0.1331529766321182251 ;  /* 0x3e0859410c0da423 */ /* 0x000fe2000001000b */
[----:B------:R-:W-:-:S03]  /*02f0*/  CS2R R10, SRZ ;  /* 0x00000000000a7805 */ /* 0x000fc6000001ff00 */
[----:B------:R-:W-:-:S04]  /*0300*/  @!P2 FFMA.FTZ R13, R12, R13, -0.33332768082618713379 ;  /* 0xbeaaa9ed0c0da423 */ /* 0x000fc8000001000d */
[----:B------:R-:W-:Y:S01]  /*0310*/  @!P2 FFMA.FTZ R13, R12, R13, RZ ;  /* 0x0000000d0c0da223 */ /* 0x000fe200000100ff */
[----:B0-----:R-:W-:-:S06]  /*0320*/  @P2 FADD R9, R8, 1 ;  /* 0x3f80000008092421 */ /* 0x001fcc0000000000 */
[----:B------:R-:W0:Y:S02]  /*0330*/  @P2 MUFU.RCP R9, R9 ;  /* 0x0000000900092308 */ /* 0x000e240000001000 */
[----:B0-----:R-:W-:Y:S01]  /*0340*/  @P2 FFMA.FTZ R14, R9, -2, R14 ;  /* 0xc0000000090e2823 */ /* 0x001fe2000001000e */
[----:B------:R-:W-:-:S04]  /*0350*/  CS2R R8, SRZ ;  /* 0x0000000000087805 */ /* 0x000fc8000001ff00 */
[----:B------:R-:W-:Y:S02]  /*0360*/  @P2 FSEL R15, R14, 1, !P0 ;  /* 0x3f8000000e0f2808 */ /* 0x000fe40004000000 */
[----:B------:R0:W5:Y:S02]  /*0370*/  @!P1 LDG.E.EL.128 R8, desc[UR6][R18.64] ;  /* 0x0000000612089981 */ /* 0x000164000c2e1d00 */
[----:B------:R-:W-:Y:S01]  /*0380*/  @P2 LOP3.LUT R28, R15, 0x80000000, R32, 0xf8, !PT ;  /* 0x800000000f1c2812 */ /* 0x000fe200078ef820 */
[----:B------:R-:W-:Y:S01]  /*0390*/  @!P2 FFMA.FTZ R28, R32, R13, R32 ;  /* 0x0000000d201ca223 */ /* 0x000fe20000010020 */
[----:B------:R-:W-:Y:S02]  /*03a0*/  CS2R R12, SRZ ;  /* 0x00000000000c7805 */ /* 0x000fe4000001ff00 */
[----:B------:R-:W-:Y:S02]  /*03b0*/  CS2R R14, SRZ ;  /* 0x00000000000e7805 */ /* 0x000fe4000001ff00 */
[----:B0-----:R-:W-:-:S04]  /*03c0*/  CS2R R18, SRZ ;  /* 0x0000000000127805 */ /* 0x001fc8000001ff00 */
[----:B------:R0:W5:Y:S04]  /*03d0*/  @!P1 LDG.E.EL.128 R12, desc[UR6][R20.64] ;  /* 0x00000006140c9981 */ /* 0x000168000c2e1d00 */
[----:B------:R1:W5:Y:S01]  /*03e0*/  @!P1 LDG.E.EL.128 R16, desc[UR6][R24.64] ;  /* 0x0000000618109981 */ /* 0x000362000c2e1d00 */
[----:B0-----:R-:W-:Y:S01]  /*03f0*/  CS2R R20, SRZ ;  /* 0x0000000000147805 */ /* 0x001fe2000001ff00 */
[----:B-1----:R-:W-:-:S04]  /*0400*/  IMAD.WIDE R24, R37, 0x4, R2 ;  /* 0x0000000425187825 */ /* 0x002fc800078e0202 */
[----:B------:R-:W-:Y:S01]  /*0410*/  IMAD.WIDE R2, R27, 0x4, R2 ;  /* 0x000000041b027825 */ /* 0x000fe200078e0202 */
[----:B------:R0:W5:Y:S01]  /*0420*/  @!P1 LDG.E.EL.128 R20, desc[UR6][R24.64] ;  /* 0x0000000618149981 */ /* 0x000162000c2e1d00 */
[----:B------:R-:W-:Y:S02]  /*0430*/  CS2R R26, SRZ ;  /* 0x00000000001a7805 */ /* 0x000fe4000001ff00 */
[----:B0-----:R-:W-:-:S06]  /*0440*/  CS2R R24, SRZ ;  /* 0x0000000000187805 */ /* 0x001fcc000001ff00 */
[----:B------:R0:W5:Y:S01]  /*0450*/  @!P1 LDG.E.EL.128 R24, desc[UR6][R2.64] ;  /* 0x0000000602189981 */ /* 0x000162000c2e1d00 */
[----:B------:R-:W-:-:S04]  /*0460*/  FADD R29, R33, R29 ;  /* 0x0000001d211d7221 */ /* 0x000fc80000000000 */
[----:B------:R-:W-:-:S05]  /*0470*/  FADD.FTZ R32, |R29|, -RZ ;  /* 0x800000ff1d207221 */ /* 0x000fca0000010200 */
[----:B------:R-:W-:Y:S01]  /*0480*/  FSETP.GE.AND P0, PT, R32, 0.60000002384185791016, PT ;  /* 0x3f19999a2000780b */ /* 0x000fe20003f06000 */
[----:B------:R-:W-:Y:S01]  /*0490*/  BSSY B0, `(.L_x_0) ;  /* 0x0000014000007945 */ /* 0x000fe20003800000 */
[----:B------:R-:W-:-:S11]  /*04a0*/  FADD R30, R34, R30 ;  /* 0x0000001e221e7221 */ /* 0x000fd60000000000 */
[----:B0-----:R-:W-:Y:S05]  /*04b0*/  @!P0 BRA `(.L_x_1) ;  /* 0x0000000000288947 */ /* 0x001fea0003800000 */
[C---:B------:R-:W-:Y:S01]  /*04c0*/  FMUL R2, R32.reuse, 2.8853900432586669922 ;  /* 0x4038aa3b20027820 */ /* 0x040fe20000400000 */
[----:B------:R-:W-:Y:S01]  /*04d0*/  HFMA2.MMA R34, -RZ, RZ, 1.875, 0 ;  /* 0x3f800000ff227435 */ /* 0x000fe200000001ff */
[----:B------:R-:W-:-:S04]  /*04e0*/  FSETP.GE.AND P0, PT, R32, 9.010913848876953125, PT ;  /* 0x41102cb42000780b */ /* 0x000fc80003f06000 */
[----:B------:R-:W0:Y:S02]  /*04f0*/  MUFU.EX2 R2, R2 ;  /* 0x0000000200027308 */ /* 0x000e240000000800 */
[----:B0-----:R-:W-:-:S06]  /*0500*/  FADD R33, R2, 1 ;  /* 0x3f80000002217421 */ /* 0x001fcc0000000000 */
[----:B------:R-:W0:Y:S02]  /*0510*/  MUFU.RCP R33, R33 ;  /* 0x0000002100217308 */ /* 0x000e240000001000 */
[----:B0-----:R-:W-:-:S05]  /*0520*/  FFMA.FTZ R3, R33, -2, R34 ;  /* 0xc000000021037823 */ /* 0x001fca0000010022 */
[----:B------:R-:W-:-:S04]  /*0530*/  FSEL R32, R3, 1, !P0 ;  /* 0x3f80000003207808 */ /* 0x000fc80004000000 */
[----:B------:R-:W-:Y:S01]  /*0540*/  LOP3.LUT R3, R32, 0x80000000, R29, 0xf8, !PT ;  /* 0x8000000020037812 */ /* 0x000fe200078ef81d */
[----:B------:R-:W-:Y:S06]  /*0550*/  BRA `(.L_x_2) ;  /* 0x00000000001c7947 */ /* 0x000fec0003800000 */
.L_x_1:
[----:B------:R-:W-:Y:S01]  /*0560*/  MOV R2, 0x3c80f082 ;  /* 0x3c80f08200027802 */ /* 0x000fe20000000f00 */
[----:B------:R-:W-:-:S04]  /*0570*/  FMUL R3, R29, R29 ;  /* 0x0000001d1d037220 */ /* 0x000fc80000400000 */
[----:B------:R-:W-:-:S04]  /*0580*/  FFMA.FTZ R2, R3, R2, -0.052303962409496307373 ;  /* 0xbd563cae03027423 */ /* 0x000fc80000010002 */
[----:B------:R-:W-:-:S04]  /*0590*/  FFMA.FTZ R2, R3, R2, 0.1331529766321182251 ;  /* 0x3e08594103027423 */ /* 0x000fc80000010002 */
[----:B------:R-:W-:-:S04]  /*05a0*/  FFMA.FTZ R2, R3, R2, -0.33332768082618713379 ;  /* 0xbeaaa9ed03027423 */ /* 0x000fc80000010002 */
[----:B------:R-:W-:-:S04]  /*05b0*/  FFMA.FTZ R2, R3, R2, RZ ;  /* 0x0000000203027223 */ /* 0x000fc800000100ff */
[----:B------:R-:W-:-:S07]  /*05c0*/  FFMA.FTZ R3, R29, R2, R29 ;  /* 0x000000021d037223 */ /* 0x000fce000001001d */
.L_x_2:
[----:B------:R-:W-:Y:S05]  /*05d0*/  BSYNC B0 ;  /* 0x0000000000007941 */ /* 0x000fea0003800000 */
.L_x_0:
[----:B------:R-:W-:Y:S01]  /*05e0*/  FADD.FTZ R29, |R30|, -RZ ;  /* 0x800000ff1e1d7221 */ /* 0x000fe20000010200 */
[----:B------:R-:W-:Y:S01]  /*05f0*/  BSSY B0, `(.L_x_3) ;  /* 0x0000015000007945 */ /* 0x000fe20003800000 */
[----:B------:R-:W-:-:S03]  /*0600*/  FADD R31, R35, R31 ;  /* 0x0000001f231f7221 */ /* 0x000fc60000000000 */
[----:B------:R-:W-:-:S13]  /*0610*/  FSETP.GE.AND P0, PT, R29, 0.60000002384185791016, PT ;  /* 0x3f19999a1d00780b */ /* 0x000fda0003f06000 */
[----:B------:R-:W-:Y:S05]  /*0620*/  @!P0 BRA `(.L_x_4) ;  /* 0x0000000000288947 */ /* 0x000fea0003800000 */
        /* <DEDUP_REMOVED lines=10> */
.L_x_4:
[----:B------:R-:W-:Y:S01]  /*06d0*/  MOV R2, 0x3c80f082 ;  /* 0x3c80f08200027802 */ /* 0x000fe20000000f00 */
[----:B------:R-:W-:-:S04]  /*06e0*/  FMUL R29, R30, R30 ;  /* 0x0000001e1e1d7220 */ /* 0x000fc80000400000 */
[----:B------:R-:W-:-:S04]  /*06f0*/  FFMA.FTZ R2, R29, R2, -0.052303962409496307373 ;  /* 0xbd563cae1d027423 */ /* 0x000fc80000010002 */
[----:B------:R-:W-:-:S04]  /*0700*/  FFMA.FTZ R2, R29, R2, 0.1331529766321182251 ;  /* 0x3e0859411d027423 */ /* 0x000fc80000010002 */
[----:B------:R-:W-:-:S04]  /*0710*/  FFMA.FTZ R2, R29, R2, -0.33332768082618713379 ;  /* 0xbeaaa9ed1d027423 */ /* 0x000fc80000010002 */
[----:B------:R-:W-:-:S04]  /*0720*/  FFMA.FTZ R29, R29, R2, RZ ;  /* 0x000000021d1d7223 */ /* 0x000fc800000100ff */
[----:B------:R-:W-:-:S07]  /*0730*/  FFMA.FTZ R29, R30, R29, R30 ;  /* 0x0000001d1e1d7223 */ /* 0x000fce000001001e */
.L_x_5:
[----:B------:R-:W-:Y:S05]  /*0740*/  BSYNC B0 ;  /* 0x0000000000007941 */ /* 0x000fea0003800000 */
.L_x_3:
[----:B------:R-:W-:Y:S01]  /*0750*/  FADD.FTZ R32, |R31|, -RZ ;  /* 0x800000ff1f207221 */ /* 0x000fe20000010200 */
[----:B------:R-:W-:Y:S01]  /*0760*/  BSSY B0, `(.L_x_6) ;  /* 0x0000015000007945 */ /* 0x000fe20003800000 */
[----:B-----5:R-:W-:-:S03]  /*0770*/  FADD R16, R16, R4 ;  /* 0x0000000410107221 */ /* 0x020fc60000000000 */
        /* <DEDUP_REMOVED lines=12> */
.L_x_7:
[----:B------:R-:W-:Y:S01]  /*0840*/  MOV R2, 0x3c80f082 ;  /* 0x3c80f08200027802 */ /* 0x000fe20000000f00 */
[----:B------:R-:W-:-:S04]  /*0850*/  FMUL R33, R31, R31 ;  /* 0x0000001f1f217220 */ /* 0x000fc80000400000 */
[----:B------:R-:W-:-:S04]  /*0860*/  FFMA.FTZ R2, R33, R2, -0.052303962409496307373 ;  /* 0xbd563cae21027423 */ /* 0x000fc80000010002 */
[----:B------:R-:W-:-:S04]  /*0870*/  FFMA.FTZ R2, R33, R2, 0.1331529766321182251 ;  /* 0x3e08594121027423 */ /* 0x000fc80000010002 */
[----:B------:R-:W-:-:S04]  /*0880*/  FFMA.FTZ R2, R33, R2, -0.33332768082618713379 ;  /* 0xbeaaa9ed21027423 */ /* 0x000fc80000010002 */
[----:B------:R-:W-:-:S04]  /*0890*/  FFMA.FTZ R2, R33, R2, RZ ;  /* 0x0000000221027223 */ /* 0x000fc800000100ff */
[----:B------:R-:W-:-:S07]  /*08a0*/  FFMA.FTZ R4, R31, R2, R31 ;  /* 0x000000021f047223 */ /* 0x000fce000001001f */
.L_x_8:
[----:B------:R-:W-:Y:S05]  /*08b0*/  BSYNC B0 ;  /* 0x0000000000007941 */ /* 0x000fea0003800000 */
.L_x_6:
        /* <DEDUP_REMOVED lines=15> */
.L_x_10:
[----:B------:R-:W-:Y:S01]  /*09b0*/  MOV R2, 0x3c80f082 ;  /* 0x3c80f08200027802 */ /* 0x000fe20000000f00 */
[----:B------:R-:W-:-:S04]  /*09c0*/  FMUL R5, R16, R16 ;  /* 0x0000001010057220 */ /* 0x000fc80000400000 */
[----:B------:R-:W-:-:S04]  /*09d0*/  FFMA.FTZ R2, R5, R2, -0.052303962409496307373 ;  /* 0xbd563cae05027423 */ /* 0x000fc80000010002 */
[----:B------:R-:W-:-:S04]  /*09e0*/  FFMA.FTZ R2, R5, R2, 0.1331529766321182251 ;  /* 0x3e08594105027423 */ /* 0x000fc80000010002 */
[----:B------:R-:W-:-:S04]  /*09f0*/  FFMA.FTZ R2, R5, R2, -0.33332768082618713379 ;  /* 0xbeaaa9ed05027423 */ /* 0x000fc80000010002 */
[----:B------:R-:W-:-:S04]  /*0a00*/  FFMA.FTZ R5, R5, R2, RZ ;  /* 0x0000000205057223 */ /* 0x000fc800000100ff */
[----:B------:R-:W-:-:S07]  /*0a10*/  FFMA.FTZ R5, R16, R5, R16 ;  /* 0x0000000510057223 */ /* 0x000fce0000010010 */
.L_x_11:
[----:B------:R-:W-:Y:S05]  /*0a20*/  BSYNC B0 ;  /* 0x0000000000007941 */ /* 0x000fea0003800000 */
.L_x_9:
        /* <DEDUP_REMOVED lines=15> */
.L_x_13:
[----:B------:R-:W-:Y:S01]  /*0b20*/  MOV R2, 0x3c80f082 ;  /* 0x3c80f08200027802 */ /* 0x000fe20000000f00 */
[----:B------:R-:W-:-:S04]  /*0b30*/  FMUL R31, R17, R17 ;  /* 0x00000011111f7220 */ /* 0x000fc80000400000 */
[----:B------:R-:W-:-:S04]  /*0b40*/  FFMA.FTZ R2, R31, R2, -0.052303962409496307373 ;  /* 0xbd563cae1f027423 */ /* 0x000fc80000010002 */
[----:B------:R-:W-:-:S04]  /*0b50*/  FFMA.FTZ R2, R31, R2, 0.1331529766321182251 ;  /* 0x3e0859411f027423 */ /* 0x000fc80000010002 */
[----:B------:R-:W-:-:S04]  /*0b60*/  FFMA.FTZ R2, R31, R2, -0.33332768082618713379 ;  /* 0xbeaaa9ed1f027423 */ /* 0x000fc80000010002 */
[----:B------:R-:W-:-:S04]  /*0b70*/  FFMA.FTZ R2, R31, R2, RZ ;  /* 0x000000021f027223 */ /* 0x000fc800000100ff */
[----:B------:R-:W-:-:S07]  /*0b80*/  FFMA.FTZ R6, R17, R2, R17 ;  /* 0x0000000211067223 */ /* 0x000fce0000010011 */
.L_x_14:
[----:B------:R-:W-:Y:S05]  /*0b90*/  BSYNC B0 ;  /* 0x0000000000007941 */ /* 0x000fea0003800000 */
.L_x_12:
        /* <DEDUP_REMOVED lines=15> */
.L_x_16:
[----:B------:R-:W-:Y:S01]  /*0c90*/  MOV R2, 0x3c80f082 ;  /* 0x3c80f08200027802 */ /* 0x000fe20000000f00 */
[----:B------:R-:W-:-:S04]  /*0ca0*/  FMUL R7, R18, R18 ;  /* 0x0000001212077220 */ /* 0x000fc80000400000 */
[----:B------:R-:W-:-:S04]  /*0cb0*/  FFMA.FTZ R2, R7, R2, -0.052303962409496307373 ;  /* 0xbd563cae07027423 */ /* 0x000fc80000010002 */
[----:B------:R-:W-:-:S04]  /*0cc0*/  FFMA.FTZ R2, R7, R2, 0.1331529766321182251 ;  /* 0x3e08594107027423 */ /* 0x000fc80000010002 */
[----:B------:R-:W-:-:S04]  /*0cd0*/  FFMA.FTZ R2, R7, R2, -0.33332768082618713379 ;  /* 0xbeaaa9ed07027423 */ /* 0x000fc80000010002 */
[----:B------:R-:W-:-:S04]  /*0ce0*/  FFMA.FTZ R7, R7, R2, RZ ;  /* 0x0000000207077223 */ /* 0x000fc800000100ff */
[----:B------:R-:W-:-:S07]  /*0cf0*/  FFMA.FTZ R7, R18, R7, R18 ;  /* 0x0000000712077223 */ /* 0x000fce0000010012 */
.L_x_17:
[----:B------:R-:W-:Y:S05]  /*0d00*/  BSYNC B0 ;  /* 0x0000000000007941 */ /* 0x000fea0003800000 */
.L_x_15:
        /* <DEDUP_REMOVED lines=15> */
.L_x_19:
[----:B------:R-:W-:Y:S01]  /*0e00*/  MOV R2, 0x3c80f082 ;  /* 0x3c80f08200027802 */ /* 0x000fe20000000f00 */
[----:B------:R-:W-:-:S04]  /*0e10*/  FMUL R17, R19, R19 ;  /* 0x0000001313117220 */ /* 0x000fc80000400000 */
[----:B------:R-:W-:-:S04]  /*0e20*/  FFMA.FTZ R2, R17, R2, -0.052303962409496307373 ;  /* 0xbd563cae11027423 */ /* 0x000fc80000010002 */
[----:B------:R-:W-:-:S04]  /*0e30*/  FFMA.FTZ R2, R17, R2, 0.1331529766321182251 ;  /* 0x3e08594111027423 */ /* 0x000fc80000010002 */
[----:B------:R-:W-:-:S04]  /*0e40*/  FFMA.FTZ R2, R17, R2, -0.33332768082618713379 ;  /* 0xbeaaa9ed11027423 */ /* 0x000fc80000010002 */
[----:B------:R-:W-:-:S04]  /*0e50*/  FFMA.FTZ R2, R17, R2, RZ ;  /* 0x0000000211027223 */ /* 0x000fc800000100ff */
[----:B------:R-:W-:-:S07]  /*0e60*/  FFMA.FTZ R8, R19, R2, R19 ;  /* 0x0000000213087223 */ /* 0x000fce0000010013 */
.L_x_20:
[----:B------:R-:W-:Y:S05]  /*0e70*/  BSYNC B0 ;  /* 0x0000000000007941 */ /* 0x000fea0003800000 */
.L_x_18:
        /* <DEDUP_REMOVED lines=15> */
.L_x_22:
[----:B------:R-:W-:Y:S01]  /*0f70*/  MOV R2, 0x3c80f082 ;  /* 0x3c80f08200027802 */ /* 0x000fe20000000f00 */
[----:B------:R-:W-:-:S04]  /*0f80*/  FMUL R9, R20, R20 ;  /* 0x0000001414097220 */ /* 0x000fc80000400000 */
[----:B------:R-:W-:-:S04]  /*0f90*/  FFMA.FTZ R2, R9, R2, -0.052303962409496307373 ;  /* 0xbd563cae09027423 */ /* 0x000fc80000010002 */
[----:B------:R-:W-:-:S04]  /*0fa0*/  FFMA.FTZ R2, R9, R2, 0.1331529766321182251 ;  /* 0x3e08594109027423 */ /* 0x000fc80000010002 */
[----:B------:R-:W-:-:S04]  /*0fb0*/  FFMA.FTZ R2, R9, R2, -0.33332768082618713379 ;  /* 0xbeaaa9ed09027423 */ /* 0x000fc80000010002 */
[----:B------:R-:W-:-:S04]  /*0fc0*/  FFMA.FTZ R9, R9, R2, RZ ;  /* 0x0000000209097223 */ /* 0x000fc800000100ff */
[----:B------:R-:W-:-:S07]  /*0fd0*/  FFMA.FTZ R9, R20, R9, R20 ;  /* 0x0000000914097223 */ /* 0x000fce0000010014 */
.L_x_23:
[----:B------:R-:W-:Y:S05]  /*0fe0*/  BSYNC B0 ;  /* 0x0000000000007941 */ /* 0x000fea0003800000 */
.L_x_21:
        /* <DEDUP_REMOVED lines=15> */
.L_x_25:
[----:B------:R-:W-:Y:S01]  /*10e0*/  MOV R2, 0x3c80f082 ;  /* 0x3c80f08200027802 */ /* 0x000fe20000000f00 */
[----:B------:R-:W-:-:S04]  /*10f0*/  FMUL R17, R21, R21 ;  /* 0x0000001515117220 */ /* 0x000fc80000400000 */
[----:B------:R-:W-:-:S04]  /*1100*/  FFMA.FTZ R2, R17, R2, -0.052303962409496307373 ;  /* 0xbd563cae11027423 */ /* 0x000fc80000010002 */
[----:B------:R-:W-:-:S04]  /*1110*/  FFMA.FTZ R2, R17, R2, 0.1331529766321182251 ;  /* 0x3e08594111027423 */ /* 0x000fc80000010002 */
[----:B------:R-:W-:-:S04]  /*1120*/  FFMA.FTZ R2, R17, R2, -0.33332768082618713379 ;  /* 0xbeaaa9ed11027423 */ /* 0x000fc80000010002 */
[----:B------:R-:W-:-:S04]  /*1130*/  FFMA.FTZ R2, R17, R2, RZ ;  /* 0x0000000211027223 */ /* 0x000fc800000100ff */
[----:B------:R-:W-:-:S07]  /*1140*/  FFMA.FTZ R10, R21, R2, R21 ;  /* 0x00000002150a7223 */ /* 0x000fce0000010015 */
.L_x_26:
[----:B------:R-:W-:Y:S05]  /*1150*/  BSYNC B0 ;  /* 0x0000000000007941 */ /* 0x000fea0003800000 */
.L_x_24:
        /* <DEDUP_REMOVED lines=15> */
.L_x_28:
[----:B------:R-:W-:Y:S01]  /*1250*/  MOV R2, 0x3c80f082 ;  /* 0x3c80f08200027802 */ /* 0x000fe20000000f00 */
[----:B------:R-:W-:-:S04]  /*1260*/  FMUL R11, R22, R22 ;  /* 0x00000016160b7220 */ /* 0x000fc80000400000 */
[----:B------:R-:W-:-:S04]  /*1270*/  FFMA.FTZ R2, R11, R2, -0.052303962409496307373 ;  /* 0xbd563cae0b027423 */ /* 0x000fc80000010002 */
[----:B------:R-:W-:-:S04]  /*1280*/  FFMA.FTZ R2, R11, R2, 0.1331529766321182251 ;  /* 0x3e0859410b027423 */ /* 0x000fc80000010002 */
[----:B------:R-:W-:-:S04]  /*1290*/  FFMA.FTZ R2, R11, R2, -0.33332768082618713379 ;  /* 0xbeaaa9ed0b027423 */ /* 0x000fc80000010002 */
[----:B------:R-:W-:-:S04]  /*12a0*/  FFMA.FTZ R11, R11, R2, RZ ;  /* 0x000000020b0b7223 */ /* 0x000fc800000100ff */
[----:B------:R-:W-:-:S07]  /*12b0*/  FFMA.FTZ R11, R22, R11, R22 ;  /* 0x0000000b160b7223 */ /* 0x000fce0000010016 */
.L_x_29:
[----:B------:R-:W-:Y:S05]  /*12c0*/  BSYNC B0 ;  /* 0x0000000000007941 */ /* 0x000fea0003800000 */
.L_x_27:
        /* <DEDUP_REMOVED lines=15> */
.L_x_31:
[----:B------:R-:W-:Y:S01]  /*13c0*/  MOV R2, 0x3c80f082 ;  /* 0x3c80f08200027802 */ /* 0x000fe20000000f00 */
[----:B------:R-:W-:-:S04]  /*13d0*/  FMUL R17, R23, R23 ;  /* 0x0000001717117220 */ /* 0x000fc80000400000 */
[----:B------:R-:W-:-:S04]  /*13e0*/  FFMA.FTZ R2, R17, R2, -0.052303962409496307373 ;  /* 0xbd563cae11027423 */ /* 0x000fc80000010002 */
[----:B------:R-:W-:-:S04]  /*13f0*/  FFMA.FTZ R2, R17, R2, 0.1331529766321182251 ;  /* 0x3e08594111027423 */ /* 0x000fc80000010002 */
[----:B------:R-:W-:-:S04]  /*1400*/  FFMA.FTZ R2, R17, R2, -0.33332768082618713379 ;  /* 0xbeaaa9ed11027423 */ /* 0x000fc80000010002 */
[----:B------:R-:W-:-:S04]  /*1410*/  FFMA.FTZ R2, R17, R2, RZ ;  /* 0x0000000211027223 */ /* 0x000fc800000100ff */
[----:B------:R-:W-:-:S07]  /*1420*/  FFMA.FTZ R23, R23, R2, R23 ;  /* 0x0000000217177223 */ /* 0x000fce0000010017 */
.L_x_32:
[----:B------:R-:W-:Y:S05]  /*1430*/  BSYNC B0 ;  /* 0x0000000000007941 */ /* 0x000fea0003800000 */
.L_x_30:
        /* <DEDUP_REMOVED lines=15> */
.L_x_34:
[----:B------:R-:W-:Y:S01]  /*1530*/  MOV R2, 0x3c80f082 ;  /* 0x3c80f08200027802 */ /* 0x000fe20000000f00 */
[----:B------:R-:W-:-:S04]  /*1540*/  FMUL R17, R12, R12 ;  /* 0x0000000c0c117220 */ /* 0x000fc80000400000 */
[----:B------:R-:W-:-:S04]  /*1550*/  FFMA.FTZ R2, R17, R2, -0.052303962409496307373 ;  /* 0xbd563cae11027423 */ /* 0x000fc80000010002 */
[----:B------:R-:W-:-:S04]  /*1560*/  FFMA.FTZ R2, R17, R2, 0.1331529766321182251 ;  /* 0x3e08594111027423 */ /* 0x000fc80000010002 */
[----:B------:R-:W-:-:S04]  /*1570*/  FFMA.FTZ R2, R17, R2, -0.33332768082618713379 ;  /* 0xbeaaa9ed11027423 */ /* 0x000fc80000010002 */
[----:B------:R-:W-:-:S04]  /*1580*/  FFMA.FTZ R17, R17, R2, RZ ;  /* 0x0000000211117223 */ /* 0x000fc800000100ff */
[----:B------:R-:W-:-:S07]  /*1590*/  FFMA.FTZ R12, R12, R17, R12 ;  /* 0x000000110c0c7223 */ /* 0x000fce000001000c */
.L_x_35:
[----:B------:R-:W-:Y:S05]  /*15a0*/  BSYNC B0 ;  /* 0x0000000000007941 */ /* 0x000fea0003800000 */
.L_x_33:
        /* <DEDUP_REMOVED lines=15> */
.L_x_37:
[----:B------:R-:W-:Y:S01]  /*16a0*/  MOV R2, 0x3c80f082 ;  /* 0x3c80f08200027802 */ /* 0x000fe20000000f00 */
[----:B------:R-:W-:-:S04]  /*16b0*/  FMUL R17, R13, R13 ;  /* 0x0000000d0d117220 */ /* 0x000fc80000400000 */
[----:B------:R-:W-:-:S04]  /*16c0*/  FFMA.FTZ R2, R17, R2, -0.052303962409496307373 ;  /* 0xbd563cae11027423 */ /* 0x000fc80000010002 */
[----:B------:R-:W-:-:S04]  /*16d0*/  FFMA.FTZ R2, R17, R2, 0.1331529766321182251 ;  /* 0x3e08594111027423 */ /* 0x000fc80000010002 */
[----:B------:R-:W-:-:S04]  /*16e0*/  FFMA.FTZ R2, R17, R2, -0.33332768082618713379 ;  /* 0xbeaaa9ed11027423 */ /* 0x000fc80000010002 */
[----:B------:R-:W-:-:S04]  /*16f0*/  FFMA.FTZ R2, R17, R2, RZ ;  /* 0x0000000211027223 */ /* 0x000fc800000100ff */
[----:B------:R-:W-:-:S07]  /*1700*/  FFMA.FTZ R13, R13, R2, R13 ;  /* 0x000000020d0d7223 */ /* 0x000fce000001000d */
.L_x_38:
[----:B------:R-:W-:Y:S05]  /*1710*/  BSYNC B0 ;  /* 0x0000000000007941 */ /* 0x000fea0003800000 */
.L_x_36:
        /* <DEDUP_REMOVED lines=15> */
.L_x_40:
[----:B------:R-:W-:Y:S01]  /*1810*/  MOV R2, 0x3c80f082 ;  /* 0x3c80f08200027802 */ /* 0x000fe20000000f00 */
[----:B------:R-:W-:-:S04]  /*1820*/  FMUL R17, R14, R14 ;  /* 0x0000000e0e117220 */ /* 0x000fc80000400000 */
[----:B------:R-:W-:-:S04]  /*1830*/  FFMA.FTZ R2, R17, R2, -0.052303962409496307373 ;  /* 0xbd563cae11027423 */ /* 0x000fc80000010002 */
[----:B------:R-:W-:-:S04]  /*1840*/  FFMA.FTZ R2, R17, R2, 0.1331529766321182251 ;  /* 0x3e08594111027423 */ /* 0x000fc80000010002 */
[----:B------:R-:W-:-:S04]  /*1850*/  FFMA.FTZ R2, R17, R2, -0.33332768082618713379 ;  /* 0xbeaaa9ed11027423 */ /* 0x000fc80000010002 */
[----:B------:R-:W-:-:S04]  /*1860*/  FFMA.FTZ R17, R17, R2, RZ ;  /* 0x0000000211117223 */ /* 0x000fc800000100ff */
[----:B------:R-:W-:-:S07]  /*1870*/  FFMA.FTZ R17, R14, R17, R14 ;  /* 0x000000110e117223 */ /* 0x000fce000001000e */
.L_x_41:
[----:B------:R-:W-:Y:S05]  /*1880*/  BSYNC B0 ;  /* 0x0000000000007941 */ /* 0x000fea0003800000 */
.L_x_39:
[----:B------:R-:W-:Y:S01]  /*1890*/  FADD.FTZ R18, |R15|, -RZ ;  /* 0x800000ff0f127221 */ /* 0x000fe20000010200 */
[----:B------:R-:W-:Y:S04]  /*18a0*/  BSSY B0, `(.L_x_42) ;  /* 0x0000014000007945 */ /* 0x000fe80003800000 */
        /* <DEDUP_REMOVED lines=12> */
.L_x_43:
[----:B------:R-:W-:Y:S01]  /*1970*/  MOV R2, 0x3c80f082 ;  /* 0x3c80f08200027802 */ /* 0x000fe20000000f00 */
[----:B------:R-:W-:-:S04]  /*1980*/  FMUL R19, R15, R15 ;  /* 0x0000000f0f137220 */ /* 0x000fc80000400000 */
[----:B------:R-:W-:-:S04]  /*1990*/  FFMA.FTZ R2, R19, R2, -0.052303962409496307373 ;  /* 0xbd563cae13027423 */ /* 0x000fc80000010002 */
[----:B------:R-:W-:-:S04]  /*19a0*/  FFMA.FTZ R2, R19, R2, 0.1331529766321182251 ;  /* 0x3e08594113027423 */ /* 0x000fc80000010002 */
[----:B------:R-:W-:-:S04]  /*19b0*/  FFMA.FTZ R2, R19, R2, -0.33332768082618713379 ;  /* 0xbeaaa9ed13027423 */ /* 0x000fc80000010002 */
[----:B------:R-:W-:-:S04]  /*19c0*/  FFMA.FTZ R2, R19, R2, RZ ;  /* 0x0000000213027223 */ /* 0x000fc800000100ff */
[----:B------:R-:W-:-:S07]  /*19d0*/  FFMA.FTZ R20, R15, R2, R15 ;  /* 0x000000020f147223 */ /* 0x000fce000001000f */
.L_x_44:
[----:B------:R-:W-:Y:S05]  /*19e0*/  BSYNC B0 ;  /* 0x0000000000007941 */ /* 0x000fea0003800000 */
.L_x_42:
[----:B------:R-:W0:Y:S01]  /*19f0*/  S2R R2, SR_TID.X ;  /* 0x0000000000027919 */ /* 0x000e220000002100 */
[----:B------:R-:W1:Y:S01]  /*1a00*/  S2UR UR5, SR_CgaCtaId ;  /* 0x00000000000579c3 */ /* 0x000e620000008800 */
[----:B------:R-:W-:Y:S02]  /*1a10*/  UMOV UR4, 0x400 ;  /* 0x0000040000047882 */ /* 0x000fe40000000000 */
[----:B-1----:R-:W-:Y:S01]  /*1a20*/  UPRMT UR4, UR5, 0x654, UR4 ;  /* 0x0000065405047896 */ /* 0x002fe20008000004 */
[----:B0-----:R-:W-:Y:S02]  /*1a30*/  SHF.R.U32.HI R15, RZ, 0x6, R2 ;  /* 0x00000006ff0f7819 */ /* 0x001fe40000011602 */
[----:B------:R-:W-:Y:S02]  /*1a40*/  SHF.L.U32 R14, R2, 0x6, RZ ;  /* 0x00000006020e7819 */ /* 0x000fe400000006ff */
[----:B------:R-:W-:Y:S02]  /*1a50*/  SGXT.U32 R15, R15, 0x2 ;  /* 0x000000020f0f781a */ /* 0x000fe40000000000 */
[----:B------:R-:W-:-:S02]  /*1a60*/  LOP3.LUT R14, R14, 0xfc0, RZ, 0xc0, !PT ;  /* 0x00000fc00e0e7812 */ /* 0x000fc400078ec0ff */
[----:B------:R-:W-:Y:S02]  /*1a70*/  SHF.L.U32 R19, R2, 0x2, RZ ;  /* 0x0000000202137819 */ /* 0x000fe400000006ff */
[----:B------:R-:W-:Y:S02]  /*1a80*/  LOP3.LUT R15, R14, R15, RZ, 0xfc, !PT ;  /* 0x0000000f0e0f7212 */ /* 0x000fe400078efcff */
[----:B------:R-:W-:Y:S02]  /*1a90*/  IADD3 R14, R14, UR4, RZ ;  /* 0x000000040e0e7c10 */ /* 0x000fe4000fffe0ff */
[----:B------:R-:W-:Y:S02]  /*1aa0*/  LOP3.LUT R16, R19, 0x3fc, RZ, 0xc0, !PT ;  /* 0x000003fc13107812 */ /* 0x000fe400078ec0ff */
[----:B------:R-:W-:-:S05]  /*1ab0*/  LEA R22, R15, R14, 0x2 ;  /* 0x0000000e0f167211 */ /* 0x000fca00078e10ff */
[----:B------:R-:W-:Y:S04]  /*1ac0*/  STS [R22], R28 ;  /* 0x0000001c16007388 */ /* 0x000fe80000000800 */
[----:B------:R0:W-:Y:S04]  /*1ad0*/  STS [R22+0x50], R3 ;  /* 0x0000500316007388 */ /* 0x0001e80000000800 */
[----:B------:R-:W-:Y:S04]  /*1ae0*/  STS [R22+0xa0], R29 ;  /* 0x0000a01d16007388 */ /* 0x000fe80000000800 */
[----:B------:R1:W-:Y:S01]  /*1af0*/  STS [R22+0xf0], R4 ;  /* 0x0000f00416007388 */ /* 0x0003e20000000800 */
[----:B0-----:R-:W-:-:S03]  /*1b00*/  LOP3.LUT R3, R2, 0xfc, RZ, 0xc0, !PT ;  /* 0x000000fc02037812 */ /* 0x001fc600078ec0ff */
[----:B------:R0:W-:Y:S01]  /*1b10*/  STS [R22+0x10], R5 ;  /* 0x0000100516007388 */ /* 0x0001e20000000800 */
[----:B------:R-:W-:-:S03]  /*1b20*/  LEA R3, R3, UR4, 0x2 ;  /* 0x0000000403037c11 */ /* 0x000fc6000f8e10ff */
[----:B------:R2:W-:Y:S01]  /*1b30*/  STS [R22+0x60], R6 ;  /* 0x0000600616007388 */ /* 0x0005e20000000800 */
[----:B-1----:R-:W-:-:S03]  /*1b40*/  LOP3.LUT R4, R16, 0x400, RZ, 0xfc, !PT ;  /* 0x0000040010047812 */ /* 0x002fc600078efcff */
[----:B------:R1:W-:Y:S01]  /*1b50*/  STS [R22+0xb0], R7 ;  /* 0x0000b00716007388 */ /* 0x0003e20000000800 */
[----:B0-----:R-:W-:-:S03]  /*1b60*/  LOP3.LUT R5, R16, 0x800, RZ, 0xfc, !PT ;  /* 0x0000080010057812 */ /* 0x001fc600078efcff */
[----:B------:R0:W-:Y:S01]  /*1b70*/  STS [R22+0x100], R8 ;  /* 0x0001000816007388 */ /* 0x0001e20000000800 */
[----:B------:R-:W-:Y:S02]  /*1b80*/  LOP3.LUT R4, R4, 0x7f0, RZ, 0xc0, !PT ;  /* 0x000007f004047812 */ /* 0x000fe400078ec0ff */
[----:B--2---:R-:W-:Y:S01]  /*1b90*/  LOP3.LUT R6, R5, 0xbf0, RZ, 0xc0, !PT ;  /* 0x00000bf005067812 */ /* 0x004fe200078ec0ff */
[----:B------:R-:W-:Y:S01]  /*1ba0*/  STS [R22+0x20], R9 ;  /* 0x0000200916007388 */ /* 0x000fe20000000800 */
[----:B------:R-:W-:Y:S02]  /*1bb0*/  IADD3 R5, R4, UR4, RZ ;  /* 0x0000000404057c10 */ /* 0x000fe4000fffe0ff */
[----:B-1----:R-:W-:Y:S01]  /*1bc0*/  IADD3 R7, R6, UR4, RZ ;  /* 0x0000000406077c10 */ /* 0x002fe2000fffe0ff */
[----:B------:R-:W-:Y:S01]  /*1bd0*/  STS [R22+0x70], R10 ;  /* 0x0000700a16007388 */ /* 0x000fe20000000800 */
[C---:B------:R-:W-:Y:S02]  /*1be0*/  LEA R4, R16.reuse, R3, 0x2 ;  /* 0x0000000310047211 */ /* 0x040fe400078e10ff */
[----:B0-----:R-:W-:Y:S01]  /*1bf0*/  LEA R8, R16, R5, 0x2 ;  /* 0x0000000510087211 */ /* 0x001fe200078e10ff */
[----:B------:R-:W-:Y:S01]  /*1c00*/  STS [R22+0xc0], R11 ;  /* 0x0000c00b16007388 */ /* 0x000fe20000000800 */
[----:B------:R-:W-:-:S02]  /*1c10*/  LOP3.LUT R3, R0, 0xc, R19, 0xf8, !PT ;  /* 0x0000000c00037812 */ /* 0x000fc400078ef813 */
[----:B------:R-:W-:Y:S01]  /*1c20*/  SHF.R.S32.HI R0, RZ, 0x1f, R0 ;  /* 0x0000001fff007819 */ /* 0x000fe20000011400 */
[----:B------:R-:W-:Y:S01]  /*1c30*/  STS [R22+0x110], R23 ;  /* 0x0001101716007388 */ /* 0x000fe20000000800 */
[----:B------:R-:W0:Y:S02]  /*1c40*/  LDC.64 R18, c[0x0][0x220] ;  /* 0x00008800ff127b82 */ /* 0x000e240000000a00 */
[----:B------:R-:W-:Y:S01]  /*1c50*/  LEA.HI R0, R0, R3, RZ, 0x8 ;  /* 0x0000000300007211 */ /* 0x000fe200078f40ff */
[----:B------:R1:W-:Y:S04]  /*1c60*/  STS [R22+0x30], R12 ;  /* 0x0000300c16007388 */ /* 0x0003e80000000800 */
[----:B------:R-:W-:Y:S04]  /*1c70*/  STS [R22+0x80], R13 ;  /* 0x0000800d16007388 */ /* 0x000fe80000000800 */
[----:B------:R2:W-:Y:S01]  /*1c80*/  STS [R22+0xd0], R17 ;  /* 0x0000d01116007388 */ /* 0x0005e20000000800 */
[----:B-1----:R-:W-:-:S03]  /*1c90*/  LEA R12, R16, R7, 0x2 ;  /* 0x00000007100c7211 */ /* 0x002fc600078e10ff */
[----:B------:R1:W-:Y:S01]  /*1ca0*/  STS [R22+0x120], R20 ;  /* 0x0001201416007388 */ /* 0x0003e20000000800 */
[----:B------:R-:W-:Y:S01]  /*1cb0*/  BAR.SYNC.DEFER_BLOCKING 0x0 ;  /* 0x0000000000007b1d */ /* 0x000fe20000010000 */
[----:B--2---:R-:W-:Y:S02]  /*1cc0*/  SHF.R.U32.HI R17, RZ, 0x2, R2 ;  /* 0x00000002ff117819 */ /* 0x004fe40000011602 */
[C---:B------:R-:W-:Y:S02]  /*1cd0*/  SHF.L.U32 R2, R0.reuse, 0x8, RZ ;  /* 0x0000000800027819 */ /* 0x040fe400000006ff */
[----:B------:R-:W-:Y:S02]  /*1ce0*/  SGXT.U32 R17, R17, 0x6 ;  /* 0x000000061111781a */ /* 0x000fe40000000000 */
[----:B------:R-:W-:Y:S02]  /*1cf0*/  LOP3.LUT R0, R0, 0xffffff00, RZ, 0xc0, !PT ;  /* 0xffffff0000007812 */ /* 0x000fe400078ec0ff */
[----:B------:R-:W-:-:S02]  /*1d00*/  LOP3.LUT R2, R2, 0xffff0000, RZ, 0xc0, !PT ;  /* 0xffff000002027812 */ /* 0x000fc400078ec0ff */
[----:B------:R-:W-:Y:S02]  /*1d10*/  PRMT R17, R17, 0x6540, R36 ;  /* 0x0000654011117816 */ /* 0x000fe40000000024 */
[----:B------:R-:W-:Y:S02]  /*1d20*/  IADD3 R24, R2, R3, -R0 ;  /* 0x0000000302187210 */ /* 0x000fe40007ffe800 */
[----:B------:R-:W-:Y:S02]  /*1d30*/  LOP3.LUT R0, R16, 0xc00, RZ, 0xfc, !PT ;  /* 0x00000c0010007812 */ /* 0x000fe400078efcff */
[C---:B------:R-:W-:Y:S02]  /*1d40*/  LOP3.LUT R3, R17.reuse, 0x40, RZ, 0xfc, !PT ;  /* 0x0000004011037812 */ /* 0x040fe400078efcff */
[C---:B------:R-:W-:Y:S02]  /*1d50*/  LOP3.LUT R2, R17.reuse, 0x80, RZ, 0xfc, !PT ;  /* 0x0000008011027812 */ /* 0x040fe400078efcff */
[----:B-1----:R-:W-:Y:S01]  /*1d60*/  LOP3.LUT R20, R0, 0xff0, RZ, 0xc0, !PT ;  /* 0x00000ff000147812 */ /* 0x002fe200078ec0ff */
[----:B------:R-:W1:Y:S01]  /*1d70*/  LDS.128 R4, [R4] ;  /* 0x0000000004047984 */ /* 0x000e620000000c00 */
[----:B------:R-:W-:-:S02]  /*1d80*/  LOP3.LUT R0, R17, 0xc0, RZ, 0xfc, !PT ;  /* 0x000000c011007812 */ /* 0x000fc400078efcff */
[----:B------:R-:W-:Y:S01]  /*1d90*/  ISETP.GE.AND P0, PT, R17, 0x100, PT ;  /* 0x000001001100780c */ /* 0x000fe20003f06270 */
[----:B------:R-:W2:Y:S01]  /*1da0*/  LDS.128 R8, [R8+0x1000] ;  /* 0x0010000008087984 */ /* 0x000ea20000000c00 */
[----:B------:R-:W-:Y:S02]  /*1db0*/  ISETP.GE.AND P1, PT, R3, 0x100, PT ;  /* 0x000001000300780c */ /* 0x000fe40003f26270 */
[----:B------:R-:W-:Y:S01]  /*1dc0*/  ISETP.GE.AND P2, PT, R2, 0x100, PT ;  /* 0x000001000200780c */ /* 0x000fe20003f46270 */
[----:B------:R-:W3:Y:S01]  /*1dd0*/  LDS.128 R12, [R12+0x2000] ;  /* 0x002000000c0c7984 */ /* 0x000ee20000000c00 */
[-C--:B------:R-:W-:Y:S02]  /*1de0*/  LEA R17, R17, R24.reuse, 0x8 ;  /* 0x0000001811117211 */ /* 0x080fe400078e40ff */
[----:B------:R-:W-:Y:S02]  /*1df0*/  ISETP.GE.AND P3, PT, R0, 0x100, PT ;  /* 0x000001000000780c */ /* 0x000fe40003f66270 */
[----:B------:R-:W-:-:S02]  /*1e00*/  LEA R21, R3, R24, 0x8 ;  /* 0x0000001803157211 */ /* 0x000fc400078e40ff */
[----:B------:R-:W-:Y:S01]  /*1e10*/  LEA R23, R2, R24, 0x8 ;  /* 0x0000001802177211 */ /* 0x000fe200078e40ff */
[----:B0-----:R-:W-:Y:S01]  /*1e20*/  IMAD.WIDE R2, R17, 0x4, R18 ;  /* 0x0000000411027825 */ /* 0x001fe200078e0212 */
[----:B------:R-:W-:-:S03]  /*1e30*/  IADD3 R25, R20, UR4, RZ ;  /* 0x0000000414197c10 */ /* 0x000fc6000fffe0ff */
[----:B------:R-:W-:Y:S01]  /*1e40*/  IMAD.WIDE R20, R21, 0x4, R18 ;  /* 0x0000000415147825 */ /* 0x000fe200078e0212 */
[----:B------:R-:W-:-:S03]  /*1e50*/  LEA R25, R16, R25, 0x2 ;  /* 0x0000001910197211 */ /* 0x000fc600078e10ff */
[----:B------:R-:W-:Y:S01]  /*1e60*/  IMAD.WIDE R22, R23, 0x4, R18 ;  /* 0x0000000417167825 */ /* 0x000fe200078e0212 */
[----:B-1----:R0:W-:Y:S04]  /*1e70*/  @!P0 STG.E.128 desc[UR6][R2.64], R4 ;  /* 0x0000000402008986 */ /* 0x0021e8000c101d06 */
[----:B--2---:R0:W-:Y:S04]  /*1e80*/  @!P1 STG.E.128 desc[UR6][R20.64], R8 ;  /* 0x0000000814009986 */ /* 0x0041e8000c101d06 */
[----:B---3--:R0:W-:Y:S01]  /*1e90*/  @!P2 STG.E.128 desc[UR6][R22.64], R12 ;  /* 0x0000000c1600a986 */ /* 0x0081e2000c101d06 */
[----:B------:R-:W-:Y:S05]  /*1ea0*/  @P3 EXIT ;  /* 0x000000000000394d */ /* 0x000fea0003800000 */
[----:B0-----:R-:W0:Y:S01]  /*1eb0*/  LDS.128 R4, [R25+0x3000] ;  /* 0x0030000019047984 */ /* 0x001e220000000c00 */
[----:B------:R-:W-:-:S05]  /*1ec0*/  LEA R3, R0, R24, 0x8 ;  /* 0x0000001800037211 */ /* 0x000fca00078e40ff */
[----:B------:R-:W-:-:S05]  /*1ed0*/  IMAD.WIDE R18, R3, 0x4, R18 ;  /* 0x0000000403127825 */ /* 0x000fca00078e0212 */
[----:B0-----:R-:W-:Y:S01]  /*1ee0*/  STG.E.128 desc[UR6][R18.64], R4 ;  /* 0x0000000412007986 */ /* 0x001fe2000c101d06 */
[----:B------:R-:W-:Y:S05]  /*1ef0*/  EXIT ;  /* 0x000000000000794d */ /* 0x000fea0003800000 */
.L_x_45:
[----:B------:R-:W-:-:S00]  /*1f00*/  BRA `(.L_x_45) ;  /* 0xfffffffc00fc7947 */ /* 0x000fc0000383ffff */
[----:B------:R-:W-:-:S00]  /*1f10*/  NOP ;  /* 0x0000000000007918 */ /* 0x000fc00000000000 */
        /* <DEDUP_REMOVED lines=14> */
.L_x_46:


//--------------------- .nv.global.init           --------------------------
	.section	.nv.global.init,"aw",@progbits
.nv.global.init:
	.type		_$_str,@object
	.size		_$_str,(.L_0 - _$_str)
_$_str:
        /*0000*/ 	.byte	0x5f, 0x5f, 0x43, 0x55, 0x44, 0x41, 0x5f, 0x46, 0x54, 0x5a, 0x00
.L_0:


//--------------------- .nv.shared.triton_poi_fused_add_tanh_11 --------------------------
	.section	.nv.shared.triton_poi_fused_add_tanh_11,"aw",@nobits
	.sectionflags	@""
	.align	16
	.zero		1024


//--------------------- .nv.constant0.triton_poi_fused_add_tanh_11 --------------------------
	.section	.nv.constant0.triton_poi_fused_add_tanh_11,"a",@progbits
	.sectionflags	@""
	.align	4
.nv.constant0.triton_poi_fused_add_tanh_11:
	.zero		560
